//
// Generated by NVIDIA NVVM Compiler
//
// Compiler Build ID: CL-36424714
// Cuda compilation tools, release 13.0, V13.0.88
// Based on NVVM 20.0.0
//

.version 9.0
.target sm_100
.address_size 64

	// .globl	scaleThresh

.visible .entry scaleThresh(
	.param .u64 .ptr .align 1 scaleThresh_param_0,
	.param .u64 .ptr .align 1 scaleThresh_param_1,
	.param .u32 scaleThresh_param_2,
	.param .u32 scaleThresh_param_3,
	.param .u32 scaleThresh_param_4,
	.param .f32 scaleThresh_param_5,
	.param .u32 scaleThresh_param_6
)
{
	.reg .pred 	%p<15>;
	.reg .b32 	%r<57>;
	.reg .b32 	%f<91>;
	.reg .b64 	%rd<18>;

	ld.param.u64 	%rd5, [scaleThresh_param_0];
	ld.param.u64 	%rd6, [scaleThresh_param_1];
	ld.param.u32 	%r28, [scaleThresh_param_2];
	ld.param.u32 	%r29, [scaleThresh_param_3];
	ld.param.u32 	%r31, [scaleThresh_param_4];
	ld.param.f32 	%f17, [scaleThresh_param_5];
	ld.param.u32 	%r30, [scaleThresh_param_6];
	cvta.to.global.u64 	%rd1, %rd5;
	cvta.to.global.u64 	%rd2, %rd6;
	mov.u32 	%r32, %ctaid.x;
	mov.u32 	%r33, %ntid.x;
	mov.u32 	%r34, %tid.x;
	mad.lo.s32 	%r1, %r32, %r33, %r34;
	mul.lo.s32 	%r35, %r31, %r29;
	mul.lo.s32 	%r2, %r28, %r28;
	div.s32 	%r36, %r35, %r2;
	setp.ge.s32 	%p1, %r1, %r36;
	@%p1 bra 	$L__BB0_20;
	div.s32 	%r37, %r29, %r28;
	div.s32 	%r38, %r1, %r37;
	mul.lo.s32 	%r50, %r38, %r28;
	mul.lo.s32 	%r39, %r38, %r37;
	sub.s32 	%r40, %r1, %r39;
	mul.lo.s32 	%r4, %r40, %r28;
	setp.lt.s32 	%p2, %r28, 1;
	mov.f32 	%f89, 0f00000000;
	@%p2 bra 	$L__BB0_17;
	add.s32 	%r41, %r4, 1;
	add.s32 	%r42, %r4, %r28;
	max.s32 	%r43, %r42, %r41;
	sub.s32 	%r44, %r43, %r4;
	and.b32  	%r5, %r44, 15;
	add.s32 	%r6, %r5, -1;
	and.b32  	%r7, %r44, 7;
	add.s32 	%r8, %r7, -1;
	sub.s32 	%r9, %r4, %r43;
	and.b32  	%r10, %r44, 3;
	and.b32  	%r45, %r44, -16;
	neg.s32 	%r11, %r45;
	add.s64 	%rd3, %rd1, 32;
	add.s32 	%r12, %r50, %r28;
	mov.f32 	%f89, 0f00000000;
$L__BB0_3:
	setp.gt.u32 	%p3, %r9, -16;
	mul.lo.s32 	%r14, %r50, %r29;
	mov.u32 	%r54, %r4;
	@%p3 bra 	$L__BB0_6;
	add.s32 	%r51, %r4, %r14;
	mov.u32 	%r52, %r11;
	mov.u32 	%r54, %r4;
$L__BB0_5:
	.pragma "nounroll";
	mul.wide.s32 	%rd7, %r51, 4;
	add.s64 	%rd8, %rd3, %rd7;
	ld.global.f32 	%f21, [%rd8+-32];
	add.f32 	%f22, %f89, %f21;
	ld.global.f32 	%f23, [%rd8+-28];
	add.f32 	%f24, %f22, %f23;
	ld.global.f32 	%f25, [%rd8+-24];
	add.f32 	%f26, %f24, %f25;
	ld.global.f32 	%f27, [%rd8+-20];
	add.f32 	%f28, %f26, %f27;
	ld.global.f32 	%f29, [%rd8+-16];
	add.f32 	%f30, %f28, %f29;
	ld.global.f32 	%f31, [%rd8+-12];
	add.f32 	%f32, %f30, %f31;
	ld.global.f32 	%f33, [%rd8+-8];
	add.f32 	%f34, %f32, %f33;
	ld.global.f32 	%f35, [%rd8+-4];
	add.f32 	%f36, %f34, %f35;
	ld.global.f32 	%f37, [%rd8];
	add.f32 	%f38, %f36, %f37;
	ld.global.f32 	%f39, [%rd8+4];
	add.f32 	%f40, %f38, %f39;
	ld.global.f32 	%f41, [%rd8+8];
	add.f32 	%f42, %f40, %f41;
	ld.global.f32 	%f43, [%rd8+12];
	add.f32 	%f44, %f42, %f43;
	ld.global.f32 	%f45, [%rd8+16];
	add.f32 	%f46, %f44, %f45;
	ld.global.f32 	%f47, [%rd8+20];
	add.f32 	%f48, %f46, %f47;
	ld.global.f32 	%f49, [%rd8+24];
	add.f32 	%f50, %f48, %f49;
	ld.global.f32 	%f51, [%rd8+28];
	add.f32 	%f89, %f50, %f51;
	add.s32 	%r54, %r54, 16;
	add.s32 	%r52, %r52, 16;
	add.s32 	%r51, %r51, 16;
	setp.ne.s32 	%p4, %r52, 0;
	@%p4 bra 	$L__BB0_5;
$L__BB0_6:
	setp.eq.s32 	%p5, %r5, 0;
	@%p5 bra 	$L__BB0_16;
	setp.lt.u32 	%p6, %r6, 7;
	@%p6 bra 	$L__BB0_9;
	add.s32 	%r46, %r54, %r14;
	mul.wide.s32 	%rd9, %r46, 4;
	add.s64 	%rd10, %rd1, %rd9;
	ld.global.f32 	%f53, [%rd10];
	add.f32 	%f54, %f89, %f53;
	ld.global.f32 	%f55, [%rd10+4];
	add.f32 	%f56, %f54, %f55;
	ld.global.f32 	%f57, [%rd10+8];
	add.f32 	%f58, %f56, %f57;
	ld.global.f32 	%f59, [%rd10+12];
	add.f32 	%f60, %f58, %f59;
	ld.global.f32 	%f61, [%rd10+16];
	add.f32 	%f62, %f60, %f61;
	ld.global.f32 	%f63, [%rd10+20];
	add.f32 	%f64, %f62, %f63;
	ld.global.f32 	%f65, [%rd10+24];
	add.f32 	%f66, %f64, %f65;
	ld.global.f32 	%f67, [%rd10+28];
	add.f32 	%f89, %f66, %f67;
	add.s32 	%r54, %r54, 8;
$L__BB0_9:
	setp.eq.s32 	%p7, %r7, 0;
	@%p7 bra 	$L__BB0_16;
	setp.lt.u32 	%p8, %r8, 3;
	@%p8 bra 	$L__BB0_12;
	add.s32 	%r47, %r54, %r14;
	mul.wide.s32 	%rd11, %r47, 4;
	add.s64 	%rd12, %rd1, %rd11;
	ld.global.f32 	%f69, [%rd12];
	add.f32 	%f70, %f89, %f69;
	ld.global.f32 	%f71, [%rd12+4];
	add.f32 	%f72, %f70, %f71;
	ld.global.f32 	%f73, [%rd12+8];
	add.f32 	%f74, %f72, %f73;
	ld.global.f32 	%f75, [%rd12+12];
	add.f32 	%f89, %f74, %f75;
	add.s32 	%r54, %r54, 4;
$L__BB0_12:
	setp.eq.s32 	%p9, %r10, 0;
	@%p9 bra 	$L__BB0_16;
	setp.eq.s32 	%p10, %r10, 1;
	add.s32 	%r48, %r54, %r14;
	mul.wide.s32 	%rd13, %r48, 4;
	add.s64 	%rd4, %rd1, %rd13;
	ld.global.f32 	%f76, [%rd4];
	add.f32 	%f89, %f89, %f76;
	@%p10 bra 	$L__BB0_16;
	setp.eq.s32 	%p11, %r10, 2;
	ld.global.f32 	%f77, [%rd4+4];
	add.f32 	%f89, %f89, %f77;
	@%p11 bra 	$L__BB0_16;
	ld.global.f32 	%f78, [%rd4+8];
	add.f32 	%f89, %f89, %f78;
$L__BB0_16:
	add.s32 	%r50, %r50, 1;
	setp.lt.s32 	%p12, %r50, %r12;
	@%p12 bra 	$L__BB0_3;
$L__BB0_17:
	cvt.rn.f32.u32 	%f79, %r2;
	div.rn.f32 	%f80, %f89, %f79;
	setp.gtu.f32 	%p13, %f80, %f17;
	@%p13 bra 	$L__BB0_19;
	mul.wide.s32 	%rd14, %r1, 4;
	add.s64 	%rd15, %rd2, %rd14;
	st.global.u32 	[%rd15], %r30;
	bra.uni 	$L__BB0_20;
$L__BB0_19:
	setp.eq.s32 	%p14, %r30, 0;
	selp.u32 	%r49, 1, 0, %p14;
	mul.wide.s32 	%rd16, %r1, 4;
	add.s64 	%rd17, %rd2, %rd16;
	st.global.u32 	[%rd17], %r49;
$L__BB0_20:
	ret;

}


// ===== COMPILED SASS (sm_100) =====

	.target	sm_100

	.elftype	@"ET_EXEC"


//--------------------- .note.nv.tkinfo           --------------------------
	.section	.note.nv.tkinfo,"",@"SHT_NOTE"
	.sectionflags	@"SHF_NOTE_NV_TKINFO"
	.tkinfo
        /*0018*/ 	.word	0x00000002
        /*0030*/ 	.string	""
        /*0030*/ 	.string	"ptxas"
        /*0030*/ 	.string	"Cuda compilation tools, release 13.0, V13.0.88"
        /*0030*/ 	.string	"Build cuda_13.0.r13.0/compiler.36424714_0"
        /*0030*/ 	.string	"-arch sm_100 -m 64 "



//--------------------- .note.nv.cuinfo           --------------------------
	.section	.note.nv.cuinfo,"",@"SHT_NOTE"
	.sectionflags	@"SHF_NOTE_NV_CUINFO"
        /*0018*/ 	.short	0x0002
        /*001a*/ 	.short	0x0064
        /*001c*/ 	.short	0x0082
	.zero		2


//--------------------- .nv.info                  --------------------------
	.section	.nv.info,"",@"SHT_CUDA_INFO"
	.align	4


	//----- nvinfo : EIATTR_REGCOUNT
	.align		4
        /*0000*/ 	.byte	0x04, 0x2f
        /*0002*/ 	.short	(.L_1 - .L_0)
	.align		4
.L_0:
        /*0004*/ 	.word	index@(scaleThresh)
        /*0008*/ 	.word	0x00000020


	//----- nvinfo : EIATTR_FRAME_SIZE
	.align		4
.L_1:
        /*000c*/ 	.byte	0x04, 0x11
        /*000e*/ 	.short	(.L_3 - .L_2)
	.align		4
.L_2:
        /*0010*/ 	.word	index@($__internal_0_$__cuda_sm3x_div_rn_noftz_f32_slowpath)
        /*0014*/ 	.word	0x00000000


	//----- nvinfo : EIATTR_FRAME_SIZE
	.align		4
.L_3:
        /*0018*/ 	.byte	0x04, 0x11
        /*001a*/ 	.short	(.L_5 - .L_4)
	.align		4
.L_4:
        /*001c*/ 	.word	index@(scaleThresh)
        /*0020*/ 	.word	0x00000000


	//----- nvinfo : EIATTR_MIN_STACK_SIZE
	.align		4
.L_5:
        /*0024*/ 	.byte	0x04, 0x12
        /*0026*/ 	.short	(.L_7 - .L_6)
	.align		4
.L_6:
        /*0028*/ 	.word	index@(scaleThresh)
        /*002c*/ 	.word	0x00000000
.L_7:


//--------------------- .nv.compat                --------------------------
	.section	.nv.compat,"",@"SHT_CUDA_COMPAT_INFO"
	.align	4
        /*0000*/ 	.byte	0x02, 0x09, 0x00, 0x00, 0x02, 0x02, 0x01, 0x00, 0x02, 0x05, 0x05, 0x00, 0x03, 0x07, 0x01, 0x01
        /*0010*/ 	.byte	0x02, 0x03, 0x00, 0x00, 0x02, 0x06, 0x01, 0x00, 0x04, 0x0b, 0x08, 0x00, 0x01, 0x00, 0x00, 0x00
        /*0020*/ 	.byte	0x00, 0x00, 0x00, 0x00


//--------------------- .nv.info.scaleThresh      --------------------------
	.section	.nv.info.scaleThresh,"",@"SHT_CUDA_INFO"
	.sectionflags	@""
	.align	4


	//----- nvinfo : EIATTR_CUDA_API_VERSION
	.align		4
        /*0000*/ 	.byte	0x04, 0x37
        /*0002*/ 	.short	(.L_9 - .L_8)
.L_8:
        /*0004*/ 	.word	0x00000082


	//----- nvinfo : EIATTR_KPARAM_INFO
	.align		4
.L_9:
        /*0008*/ 	.byte	0x04, 0x17
        /*000a*/ 	.short	(.L_11 - .L_10)
.L_10:
        /*000c*/ 	.word	0x00000000
        /*0010*/ 	.short	0x0006
        /*0012*/ 	.short	0x0020
        /*0014*/ 	.byte	0x00, 0xf0, 0x11, 0x00


	//----- nvinfo : EIATTR_KPARAM_INFO
	.align		4
.L_11:
        /*0018*/ 	.byte	0x04, 0x17
        /*001a*/ 	.short	(.L_13 - .L_12)
.L_12:
        /*001c*/ 	.word	0x00000000
        /*0020*/ 	.short	0x0005
        /*0022*/ 	.short	0x001c
        /*0024*/ 	.byte	0x00, 0xf0, 0x11, 0x00


	//----- nvinfo : EIATTR_KPARAM_INFO
	.align		4
.L_13:
        /*0028*/ 	.byte	0x04, 0x17
        /*002a*/ 	.short	(.L_15 - .L_14)
.L_14:
        /*002c*/ 	.word	0x00000000
        /*0030*/ 	.short	0x0004
        /*0032*/ 	.short	0x0018
        /*0034*/ 	.byte	0x00, 0xf0, 0x11, 0x00


	//----- nvinfo : EIATTR_KPARAM_INFO
	.align		4
.L_15:
        /*0038*/ 	.byte	0x04, 0x17
        /*003a*/ 	.short	(.L_17 - .L_16)
.L_16:
        /*003c*/ 	.word	0x00000000
        /*0040*/ 	.short	0x0003
        /*0042*/ 	.short	0x0014
        /*0044*/ 	.byte	0x00, 0xf0, 0x11, 0x00


	//----- nvinfo : EIATTR_KPARAM_INFO
	.align		4
.L_17:
        /*0048*/ 	.byte	0x04, 0x17
        /*004a*/ 	.short	(.L_19 - .L_18)
.L_18:
        /*004c*/ 	.word	0x00000000
        /*0050*/ 	.short	0x0002
        /*0052*/ 	.short	0x0010
        /*0054*/ 	.byte	0x00, 0xf0, 0x11, 0x00


	//----- nvinfo : EIATTR_KPARAM_INFO
	.align		4
.L_19:
        /*0058*/ 	.byte	0x04, 0x17
        /*005a*/ 	.short	(.L_21 - .L_20)
.L_20:
        /*005c*/ 	.word	0x00000000
        /*0060*/ 	.short	0x0001
        /*0062*/ 	.short	0x0008
        /*0064*/ 	.byte	0x00, 0xf5, 0x21, 0x00


	//----- nvinfo : EIATTR_KPARAM_INFO
	.align		4
.L_21:
        /*0068*/ 	.byte	0x04, 0x17
        /*006a*/ 	.short	(.L_23 - .L_22)
.L_22:
        /*006c*/ 	.word	0x00000000
        /*0070*/ 	.short	0x0000
        /*0072*/ 	.short	0x0000
        /*0074*/ 	.byte	0x00, 0xf5, 0x21, 0x00


	//----- nvinfo : EIATTR_SPARSE_MMA_MASK
	.align		4
.L_23:
        /*0078*/ 	.byte	0x03, 0x50
        /*007a*/ 	.short	0x0000


	//----- nvinfo : EIATTR_MAXREG_COUNT
	.align		4
        /*007c*/ 	.byte	0x03, 0x1b
        /*007e*/ 	.short	0x00ff


	//----- nvinfo : EIATTR_MERCURY_ISA_VERSION
	.align		4
        /*0080*/ 	.byte	0x03, 0x5f
        /*0082*/ 	.short	0x0101


	//----- nvinfo : EIATTR_VRC_CTA_INIT_COUNT
	.align		4
        /*0084*/ 	.byte	0x02, 0x4a
	.zero		1
	.zero		1


	//----- nvinfo : EIATTR_EXIT_INSTR_OFFSETS
	.align		4
        /*0088*/ 	.byte	0x04, 0x1c
        /*008a*/ 	.short	(.L_25 - .L_24)


	//   ....[0]....
.L_24:
        /*008c*/ 	.word	0x00000230


	//   ....[1]....
        /*0090*/ 	.word	0x00000f80


	//   ....[2]....
        /*0094*/ 	.word	0x00000ff0


	//----- nvinfo : EIATTR_CRS_STACK_SIZE
	.align		4
.L_25:
        /*0098*/ 	.byte	0x04, 0x1e
        /*009a*/ 	.short	(.L_27 - .L_26)
.L_26:
        /*009c*/ 	.word	0x00000000


	//----- nvinfo : EIATTR_CBANK_PARAM_SIZE
	.align		4
.L_27:
        /*00a0*/ 	.byte	0x03, 0x19
        /*00a2*/ 	.short	0x0024


	//----- nvinfo : EIATTR_PARAM_CBANK
	.align		4
        /*00a4*/ 	.byte	0x04, 0x0a
        /*00a6*/ 	.short	(.L_29 - .L_28)
	.align		4
.L_28:
        /*00a8*/ 	.word	index@(.nv.constant0.scaleThresh)
        /*00ac*/ 	.short	0x0380
        /*00ae*/ 	.short	0x0024


	//----- nvinfo : EIATTR_SW_WAR
	.align		4
.L_29:
        /*00b0*/ 	.byte	0x04, 0x36
        /*00b2*/ 	.short	(.L_31 - .L_30)
.L_30:
        /*00b4*/ 	.word	0x00000008
.L_31:


//--------------------- .nv.callgraph             --------------------------
	.section	.nv.callgraph,"",@"SHT_CUDA_CALLGRAPH"
	.align	4
	.sectionentsize	8
	.align		4
        /*0000*/ 	.word	0x00000000
	.align		4
        /*0004*/ 	.word	0xffffffff
	.align		4
        /*0008*/ 	.word	0x00000000
	.align		4
        /*000c*/ 	.word	0xfffffffe
	.align		4
        /*0010*/ 	.word	0x00000000
	.align		4
        /*0014*/ 	.word	0xfffffffd
	.align		4
        /*0018*/ 	.word	0x00000000
	.align		4
        /*001c*/ 	.word	0xfffffffc


//--------------------- .text.scaleThresh         --------------------------
	.section	.text.scaleThresh,"ax",@progbits
	.align	128
        .global         scaleThresh
        .type           scaleThresh,@function
        .size           scaleThresh,(.L_x_25 - scaleThresh)
        .other          scaleThresh,@"STO_CUDA_ENTRY STV_DEFAULT"
scaleThresh:
.text.scaleThresh:
[----:B------:R-:W-:Y:S08]  /*0000*/  LDC R1, c[0x0][0x37c] ;  /* 0x0000df00ff017b82 */ /* 0x000ff00000000800 */
[----:B------:R-:W0:Y:S01]  /*0010*/  LDC.64 R8, c[0x0][0x390] ;  /* 0x0000e400ff087b82 */ /* 0x000e220000000a00 */
[----:B------:R-:W1:Y:S01]  /*0020*/  LDCU UR4, c[0x0][0x398] ;  /* 0x00007300ff0477ac */ /* 0x000e620008000800 */
[----:B0-----:R-:W-:-:S02]  /*0030*/  IMAD R0, R8, R8, RZ ;  /* 0x0000000808007224 */ /* 0x001fc400078e02ff */
[----:B-1----:R-:W-:-:S04]  /*0040*/  IMAD R5, R9, UR4, RZ ;  /* 0x0000000409057c24 */ /* 0x002fc8000f8e02ff */
[----:B------:R-:W0:Y:S01]  /*0050*/  S2UR UR4, SR_CTAID.X ;  /* 0x00000000000479c3 */ /* 0x000e220000002500 */
[-C--:B------:R-:W-:Y:S02]  /*0060*/  IABS R11, R0.reuse ;  /* 0x00000000000b7213 */ /* 0x080fe40000000000 */
[----:B------:R-:W-:Y:S02]  /*0070*/  IABS R10, R5 ;  /* 0x00000005000a7213 */ /* 0x000fe40000000000 */
[----:B------:R-:W1:Y:S01]  /*0080*/  I2F.RP R4, R11 ;  /* 0x0000000b00047306 */ /* 0x000e620000209400 */
[-C--:B------:R-:W-:Y:S02]  /*0090*/  IABS R12, R0.reuse ;  /* 0x00000000000c7213 */ /* 0x080fe40000000000 */
[----:B------:R-:W-:-:S04]  /*00a0*/  LOP3.LUT R5, R5, R0, RZ, 0x3c, !PT ;  /* 0x0000000005057212 */ /* 0x000fc800078e3cff */
[----:B------:R-:W-:Y:S01]  /*00b0*/  ISETP.GE.AND P2, PT, R5, RZ, PT ;  /* 0x000000ff0500720c */ /* 0x000fe20003f46270 */
[----:B-1----:R-:W1:Y:S02]  /*00c0*/  MUFU.RCP R4, R4 ;  /* 0x0000000400047308 */ /* 0x002e640000001000 */
[----:B-1----:R-:W-:Y:S02]  /*00d0*/  VIADD R2, R4, 0xffffffe ;  /* 0x0ffffffe04027836 */ /* 0x002fe40000000000 */
[----:B------:R-:W0:Y:S04]  /*00e0*/  LDC R4, c[0x0][0x360] ;  /* 0x0000d800ff047b82 */ /* 0x000e280000000800 */
[----:B------:R1:W2:Y:S02]  /*00f0*/  F2I.FTZ.U32.TRUNC.NTZ R3, R2 ;  /* 0x0000000200037305 */ /* 0x0002a4000021f000 */
[----:B-1----:R-:W-:-:S02]  /*0100*/  IMAD.MOV.U32 R2, RZ, RZ, RZ ;  /* 0x000000ffff027224 */ /* 0x002fc400078e00ff */
[----:B--2---:R-:W-:-:S04]  /*0110*/  IMAD.MOV R6, RZ, RZ, -R3 ;  /* 0x000000ffff067224 */ /* 0x004fc800078e0a03 */
[----:B------:R-:W-:Y:S01]  /*0120*/  IMAD R7, R6, R11, RZ ;  /* 0x0000000b06077224 */ /* 0x000fe200078e02ff */
[----:B------:R-:W-:-:S03]  /*0130*/  MOV R6, R10 ;  /* 0x0000000a00067202 */ /* 0x000fc60000000f00 */
[----:B------:R-:W-:Y:S02]  /*0140*/  IMAD.HI.U32 R3, R3, R7, R2 ;  /* 0x0000000703037227 */ /* 0x000fe400078e0002 */
[----:B------:R-:W0:Y:S02]  /*0150*/  S2R R7, SR_TID.X ;  /* 0x0000000000077919 */ /* 0x000e240000002100 */
[----:B------:R-:W-:Y:S02]  /*0160*/  IMAD.MOV R2, RZ, RZ, -R12 ;  /* 0x000000ffff027224 */ /* 0x000fe400078e0a0c */
[----:B------:R-:W-:-:S04]  /*0170*/  IMAD.HI.U32 R3, R3, R6, RZ ;  /* 0x0000000603037227 */ /* 0x000fc800078e00ff */
[----:B------:R-:W-:-:S05]  /*0180*/  IMAD R2, R3, R2, R6 ;  /* 0x0000000203027224 */ /* 0x000fca00078e0206 */
[----:B------:R-:W-:-:S13]  /*0190*/  ISETP.GT.U32.AND P1, PT, R11, R2, PT ;  /* 0x000000020b00720c */ /* 0x000fda0003f24070 */
[-C--:B------:R-:W-:Y:S01]  /*01a0*/  @!P1 IADD3 R2, PT, PT, R2, -R11.reuse, RZ ;  /* 0x8000000b02029210 */ /* 0x080fe20007ffe0ff */
[----:B------:R-:W-:Y:S01]  /*01b0*/  @!P1 VIADD R3, R3, 0x1 ;  /* 0x0000000103039836 */ /* 0x000fe20000000000 */
[----:B------:R-:W-:Y:S02]  /*01c0*/  ISETP.NE.AND P1, PT, R0, RZ, PT ;  /* 0x000000ff0000720c */ /* 0x000fe40003f25270 */
[----:B------:R-:W-:Y:S01]  /*01d0*/  ISETP.GE.U32.AND P0, PT, R2, R11, PT ;  /* 0x0000000b0200720c */ /* 0x000fe20003f06070 */
[----:B0-----:R-:W-:-:S12]  /*01e0*/  IMAD R4, R4, UR4, R7 ;  /* 0x0000000404047c24 */ /* 0x001fd8000f8e0207 */
[----:B------:R-:W-:-:S05]  /*01f0*/  @P0 VIADD R3, R3, 0x1 ;  /* 0x0000000103030836 */ /* 0x000fca0000000000 */
[----:B------:R-:W-:Y:S02]  /*0200*/  @!P2 IADD3 R3, PT, PT, -R3, RZ, RZ ;  /* 0x000000ff0303a210 */ /* 0x000fe40007ffe1ff */
[----:B------:R-:W-:-:S04]  /*0210*/  @!P1 LOP3.LUT R3, RZ, R0, RZ, 0x33, !PT ;  /* 0x00000000ff039212 */ /* 0x000fc800078e33ff */
[----:B------:R-:W-:-:S13]  /*0220*/  ISETP.GE.AND P0, PT, R4, R3, PT ;  /* 0x000000030400720c */ /* 0x000fda0003f06270 */
[----:B------:R-:W-:Y:S05]  /*0230*/  @P0 EXIT ;  /* 0x000000000000094d */ /* 0x000fea0003800000 */
[-C--:B------:R-:W-:Y:S01]  /*0240*/  IABS R6, R8.reuse ;  /* 0x0000000800067213 */ /* 0x080fe20000000000 */
[----:B------:R-:W0:Y:S01]  /*0250*/  LDCU.64 UR6, c[0x0][0x358] ;  /* 0x00006b00ff0677ac */ /* 0x000e220008000a00 */
[----:B------:R-:W-:Y:S01]  /*0260*/  IABS R10, R9 ;  /* 0x00000009000a7213 */ /* 0x000fe20000000000 */
[----:B------:R-:W-:Y:S01]  /*0270*/  HFMA2 R19, -RZ, RZ, 0, 0 ;  /* 0x00000000ff137431 */ /* 0x000fe200000001ff */
[----:B------:R-:W1:Y:S01]  /*0280*/  I2F.RP R5, R6 ;  /* 0x0000000600057306 */ /* 0x000e620000209400 */
[----:B------:R-:W-:-:S04]  /*0290*/  LOP3.LUT R9, R9, R8, RZ, 0x3c, !PT ;  /* 0x0000000809097212 */ /* 0x000fc800078e3cff */
[----:B------:R-:W-:-:S03]  /*02a0*/  ISETP.GE.AND P2, PT, R9, RZ, PT ;  /* 0x000000ff0900720c */ /* 0x000fc60003f46270 */
[----:B-1----:R-:W1:Y:S02]  /*02b0*/  MUFU.RCP R5, R5 ;  /* 0x0000000500057308 */ /* 0x002e640000001000 */
[----:B-1----:R-:W-:-:S06]  /*02c0*/  VIADD R2, R5, 0xffffffe ;  /* 0x0ffffffe05027836 */ /* 0x002fcc0000000000 */
[----:B------:R1:W2:Y:S02]  /*02d0*/  F2I.FTZ.U32.TRUNC.NTZ R3, R2 ;  /* 0x0000000200037305 */ /* 0x0002a4000021f000 */
[----:B-1----:R-:W-:Y:S02]  /*02e0*/  HFMA2 R2, -RZ, RZ, 0, 0 ;  /* 0x00000000ff027431 */ /* 0x002fe400000001ff */
[----:B--2---:R-:W-:-:S04]  /*02f0*/  IMAD.MOV R7, RZ, RZ, -R3 ;  /* 0x000000ffff077224 */ /* 0x004fc800078e0a03 */
[----:B------:R-:W-:-:S04]  /*0300*/  IMAD R7, R7, R6, RZ ;  /* 0x0000000607077224 */ /* 0x000fc800078e02ff */
[----:B------:R-:W-:-:S04]  /*0310*/  IMAD.HI.U32 R3, R3, R7, R2 ;  /* 0x0000000703037227 */ /* 0x000fc800078e0002 */
[----:B------:R-:W-:Y:S01]  /*0320*/  IMAD.MOV.U32 R7, RZ, RZ, R10 ;  /* 0x000000ffff077224 */ /* 0x000fe200078e000a */
[----:B------:R-:W-:-:S03]  /*0330*/  IABS R10, R4 ;  /* 0x00000004000a7213 */ /* 0x000fc60000000000 */
[----:B------:R-:W-:-:S04]  /*0340*/  IMAD.HI.U32 R3, R3, R7, RZ ;  /* 0x0000000703037227 */ /* 0x000fc800078e00ff */
[----:B------:R-:W-:-:S04]  /*0350*/  IMAD.MOV R5, RZ, RZ, -R3 ;  /* 0x000000ffff057224 */ /* 0x000fc800078e0a03 */
[----:B------:R-:W-:-:S05]  /*0360*/  IMAD R5, R6, R5, R7 ;  /* 0x0000000506057224 */ /* 0x000fca00078e0207 */
[----:B------:R-:W-:-:S13]  /*0370*/  ISETP.GT.U32.AND P1, PT, R6, R5, PT ;  /* 0x000000050600720c */ /* 0x000fda0003f24070 */
[-C--:B------:R-:W-:Y:S01]  /*0380*/  @!P1 IADD3 R5, PT, PT, R5, -R6.reuse, RZ ;  /* 0x8000000605059210 */ /* 0x080fe20007ffe0ff */
[----:B------:R-:W-:Y:S01]  /*0390*/  @!P1 VIADD R3, R3, 0x1 ;  /* 0x0000000103039836 */ /* 0x000fe20000000000 */
[----:B------:R-:W-:Y:S02]  /*03a0*/  ISETP.NE.AND P1, PT, R8, RZ, PT ;  /* 0x000000ff0800720c */ /* 0x000fe40003f25270 */
[----:B------:R-:W-:-:S13]  /*03b0*/  ISETP.GE.U32.AND P0, PT, R5, R6, PT ;  /* 0x000000060500720c */ /* 0x000fda0003f06070 */
[----:B------:R-:W-:-:S05]  /*03c0*/  @P0 VIADD R3, R3, 0x1 ;  /* 0x0000000103030836 */ /* 0x000fca0000000000 */
[----:B------:R-:W-:-:S05]  /*03d0*/  MOV R11, R3 ;  /* 0x00000003000b7202 */ /* 0x000fca0000000f00 */
[----:B------:R-:W-:Y:S01]  /*03e0*/  @!P2 IMAD.MOV R11, RZ, RZ, -R11 ;  /* 0x000000ffff0ba224 */ /* 0x000fe200078e0a0b */
[----:B------:R-:W-:-:S04]  /*03f0*/  @!P1 LOP3.LUT R11, RZ, R8, RZ, 0x33, !PT ;  /* 0x00000008ff0b9212 */ /* 0x000fc800078e33ff */
[-C--:B------:R-:W-:Y:S02]  /*0400*/  IABS R7, R11.reuse ;  /* 0x0000000b00077213 */ /* 0x080fe40000000000 */
[----:B------:R-:W-:Y:S02]  /*0410*/  IABS R12, R11 ;  /* 0x0000000b000c7213 */ /* 0x000fe40000000000 */
[----:B------:R-:W1:Y:S08]  /*0420*/  I2F.RP R5, R7 ;  /* 0x0000000700057306 */ /* 0x000e700000209400 */
[----:B-1----:R-:W1:Y:S02]  /*0430*/  MUFU.RCP R5, R5 ;  /* 0x0000000500057308 */ /* 0x002e640000001000 */
[----:B-1----:R-:W-:Y:S01]  /*0440*/  VIADD R2, R5, 0xffffffe ;  /* 0x0ffffffe05027836 */ /* 0x002fe20000000000 */
[----:B------:R-:W-:-:S05]  /*0450*/  IADD3 R5, PT, PT, RZ, -R12, RZ ;  /* 0x8000000cff057210 */ /* 0x000fca0007ffe0ff */
[----:B------:R1:W2:Y:S02]  /*0460*/  F2I.FTZ.U32.TRUNC.NTZ R3, R2 ;  /* 0x0000000200037305 */ /* 0x0002a4000021f000 */
[----:B-1----:R-:W-:Y:S01]  /*0470*/  IMAD.MOV.U32 R2, RZ, RZ, RZ ;  /* 0x000000ffff027224 */ /* 0x002fe200078e00ff */
[----:B--2---:R-:W-:-:S05]  /*0480*/  IADD3 R6, PT, PT, RZ, -R3, RZ ;  /* 0x80000003ff067210 */ /* 0x004fca0007ffe0ff */
[----:B------:R-:W-:Y:S02]  /*0490*/  IMAD R9, R6, R7, RZ ;  /* 0x0000000706097224 */ /* 0x000fe400078e02ff */
[----:B------:R-:W-:Y:S02]  /*04a0*/  IMAD.MOV.U32 R6, RZ, RZ, R10 ;  /* 0x000000ffff067224 */ /* 0x000fe400078e000a */
[----:B------:R-:W-:-:S06]  /*04b0*/  IMAD.HI.U32 R3, R3, R9, R2 ;  /* 0x0000000903037227 */ /* 0x000fcc00078e0002 */
[----:B------:R-:W-:-:S04]  /*04c0*/  IMAD.HI.U32 R3, R3, R6, RZ ;  /* 0x0000000603037227 */ /* 0x000fc800078e00ff */
[----:B------:R-:W-:-:S05]  /*04d0*/  IMAD R2, R3, R5, R6 ;  /* 0x0000000503027224 */ /* 0x000fca00078e0206 */
[----:B------:R-:W-:-:S13]  /*04e0*/  ISETP.GT.U32.AND P1, PT, R7, R2, PT ;  /* 0x000000020700720c */ /* 0x000fda0003f24070 */
[----:B------:R-:W-:Y:S02]  /*04f0*/  @!P1 IMAD.IADD R2, R2, 0x1, -R7 ;  /* 0x0000000102029824 */ /* 0x000fe400078e0a07 */
[----:B------:R-:W-:Y:S01]  /*0500*/  @!P1 VIADD R3, R3, 0x1 ;  /* 0x0000000103039836 */ /* 0x000fe20000000000 */
[----:B------:R-:W-:Y:S02]  /*0510*/  ISETP.NE.AND P1, PT, R11, RZ, PT ;  /* 0x000000ff0b00720c */ /* 0x000fe40003f25270 */
[----:B------:R-:W-:Y:S02]  /*0520*/  ISETP.GE.U32.AND P0, PT, R2, R7, PT ;  /* 0x000000070200720c */ /* 0x000fe40003f06070 */
[----:B------:R-:W-:-:S04]  /*0530*/  LOP3.LUT R2, R4, R11, RZ, 0x3c, !PT ;  /* 0x0000000b04027212 */ /* 0x000fc800078e3cff */
[----:B------:R-:W-:-:S07]  /*0540*/  ISETP.GE.AND P2, PT, R2, RZ, PT ;  /* 0x000000ff0200720c */ /* 0x000fce0003f46270 */
[----:B------:R-:W-:Y:S02]  /*0550*/  @P0 IADD3 R3, PT, PT, R3, 0x1, RZ ;  /* 0x0000000103030810 */ /* 0x000fe40007ffe0ff */
[----:B------:R-:W-:-:S04]  /*0560*/  ISETP.GE.AND P0, PT, R8, 0x1, PT ;  /* 0x000000010800780c */ /* 0x000fc80003f06270 */
[----:B------:R-:W-:Y:S01]  /*0570*/  @!P2 IMAD.MOV R3, RZ, RZ, -R3 ;  /* 0x000000ffff03a224 */ /* 0x000fe200078e0a03 */
[----:B------:R-:W-:-:S05]  /*0580*/  @!P1 LOP3.LUT R3, RZ, R11, RZ, 0x33, !PT ;  /* 0x0000000bff039212 */ /* 0x000fca00078e33ff */
[----:B------:R-:W-:-:S04]  /*0590*/  IMAD.MOV R5, RZ, RZ, -R3 ;  /* 0x000000ffff057224 */ /* 0x000fc800078e0a03 */
[----:B------:R-:W-:Y:S01]  /*05a0*/  IMAD R5, R11, R5, R4 ;  /* 0x000000050b057224 */ /* 0x000fe200078e0204 */
[----:B0-----:R-:W-:Y:S06]  /*05b0*/  @!P0 BRA `(.L_x_0) ;  /* 0x0000000800208947 */ /* 0x001fec0003800000 */
[-C--:B------:R-:W-:Y:S01]  /*05c0*/  IMAD R5, R5, R8.reuse, RZ ;  /* 0x0000000805057224 */ /* 0x080fe200078e02ff */
[----:B------:R-:W0:Y:S01]  /*05d0*/  LDCU.64 UR4, c[0x0][0x380] ;  /* 0x00007000ff0477ac */ /* 0x000e220008000a00 */
[----:B------:R-:W-:Y:S01]  /*05e0*/  IMAD R7, R3, R8, RZ ;  /* 0x0000000803077224 */ /* 0x000fe200078e02ff */
[----:B------:R-:W-:Y:S01]  /*05f0*/  BSSY.RECONVERGENT B0, `(.L_x_0) ;  /* 0x0000084000007945 */ /* 0x000fe20003800200 */
[----:B------:R-:W-:Y:S02]  /*0600*/  VIADD R2, R5, 0x1 ;  /* 0x0000000105027836 */ /* 0x000fe40000000000 */
[----:B------:R-:W-:-:S03]  /*0610*/  IMAD.MOV.U32 R19, RZ, RZ, RZ ;  /* 0x000000ffff137224 */ /* 0x000fc600078e00ff */
[-C--:B------:R-:W-:Y:S02]  /*0620*/  VIADDMNMX R2, R5, R8.reuse, R2, !PT ;  /* 0x0000000805027246 */ /* 0x080fe40007800102 */
[----:B------:R-:W-:-:S03]  /*0630*/  IADD3 R8, PT, PT, R7, R8, RZ ;  /* 0x0000000807087210 */ /* 0x000fc60007ffe0ff */
[----:B------:R-:W-:Y:S01]  /*0640*/  IMAD.IADD R10, R2, 0x1, -R5 ;  /* 0x00000001020a7824 */ /* 0x000fe200078e0a05 */
[----:B------:R-:W-:-:S04]  /*0650*/  IADD3 R2, PT, PT, R5, -R2, RZ ;  /* 0x8000000205027210 */ /* 0x000fc80007ffe0ff */
[C---:B------:R-:W-:Y:S01]  /*0660*/  LOP3.LUT R24, R10.reuse, 0xf, RZ, 0xc0, !PT ;  /* 0x0000000f0a187812 */ /* 0x040fe200078ec0ff */
[----:B0-----:R-:W-:Y:S01]  /*0670*/  UIADD3 UR4, UP0, UPT, UR4, 0x20, URZ ;  /* 0x0000002004047890 */ /* 0x001fe2000ff1e0ff */
[----:B------:R-:W-:Y:S02]  /*0680*/  LOP3.LUT R25, R10, 0x7, RZ, 0xc0, !PT ;  /* 0x000000070a197812 */ /* 0x000fe400078ec0ff */
[----:B------:R-:W-:Y:S01]  /*0690*/  ISETP.GT.U32.AND P3, PT, R2, -0x10, PT ;  /* 0xfffffff00200780c */ /* 0x000fe20003f64070 */
[----:B------:R-:W-:Y:S01]  /*06a0*/  VIADD R2, R24, 0xffffffff ;  /* 0xffffffff18027836 */ /* 0x000fe20000000000 */
[C---:B------:R-:W-:Y:S01]  /*06b0*/  LOP3.LUT R11, R10.reuse, 0xfffffff0, RZ, 0xc0, !PT ;  /* 0xfffffff00a0b7812 */ /* 0x040fe200078ec0ff */
[----:B------:R-:W-:Y:S01]  /*06c0*/  VIADD R6, R25, 0xffffffff ;  /* 0xffffffff19067836 */ /* 0x000fe20000000000 */
[----:B------:R-:W-:Y:S01]  /*06d0*/  LOP3.LUT R10, R10, 0x3, RZ, 0xc0, !PT ;  /* 0x000000030a0a7812 */ /* 0x000fe200078ec0ff */
[----:B------:R-:W-:Y:S01]  /*06e0*/  UIADD3.X UR5, UPT, UPT, URZ, UR5, URZ, UP0, !UPT ;  /* 0x00000005ff057290 */ /* 0x000fe200087fe4ff */
[----:B------:R-:W-:Y:S01]  /*06f0*/  ISETP.GE.U32.AND P2, PT, R2, 0x7, PT ;  /* 0x000000070200780c */ /* 0x000fe20003f46070 */
[----:B------:R-:W-:Y:S01]  /*0700*/  IMAD.MOV R11, RZ, RZ, -R11 ;  /* 0x000000ffff0b7224 */ /* 0x000fe200078e0a0b */
[----:B------:R-:W-:-:S13]  /*0710*/  ISETP.GE.U32.AND P1, PT, R6, 0x3, PT ;  /* 0x000000030600780c */ /* 0x000fda0003f26070 */
.L_x_10:
[----:B------:R-:W-:Y:S01]  /*0720*/  MOV R12, R7 ;  /* 0x00000007000c7202 */ /* 0x000fe20000000f00 */
[----:B------:R-:W-:Y:S01]  /*0730*/  VIADD R7, R7, 0x1 ;  /* 0x0000000107077836 */ /* 0x000fe20000000000 */
[----:B------:R-:W-:Y:S01]  /*0740*/  BSSY.RECONVERGENT B1, `(.L_x_1) ;  /* 0x0000031000017945 */ /* 0x000fe20003800200 */
[----:B------:R-:W-:Y:S01]  /*0750*/  ISETP.NE.AND P5, PT, R24, RZ, PT ;  /* 0x000000ff1800720c */ /* 0x000fe20003fa5270 */
[----:B------:R-:W-:Y:S02]  /*0760*/  IMAD.MOV.U32 R13, RZ, RZ, R5 ;  /* 0x000000ffff0d7224 */ /* 0x000fe400078e0005 */
[----:B------:R-:W-:Y:S01]  /*0770*/  ISETP.GE.AND P0, PT, R7, R8, PT ;  /* 0x000000080700720c */ /* 0x000fe20003f06270 */
[----:B------:R-:W-:-:S12]  /*0780*/  @P3 BRA `(.L_x_2) ;  /* 0x0000000000b03947 */ /* 0x000fd80003800000 */
[----:B------:R-:W0:Y:S01]  /*0790*/  LDCU UR8, c[0x0][0x394] ;  /* 0x00007280ff0877ac */ /* 0x000e220008000800 */
[----:B------:R-:W-:Y:S01]  /*07a0*/  MOV R6, R11 ;  /* 0x0000000b00067202 */ /* 0x000fe20000000f00 */
[--C-:B------:R-:W-:Y:S02]  /*07b0*/  IMAD.MOV.U32 R13, RZ, RZ, R5.reuse ;  /* 0x000000ffff0d7224 */ /* 0x100fe400078e0005 */
[----:B0-----:R-:W-:-:S07]  /*07c0*/  IMAD R9, R12, UR8, R5 ;  /* 0x000000080c097c24 */ /* 0x001fce000f8e0205 */
.L_x_3:
[----:B------:R-:W-:Y:S01]  /*07d0*/  MOV R2, UR4 ;  /* 0x0000000400027c02 */ /* 0x000fe20008000f00 */
[----:B------:R-:W-:-:S04]  /*07e0*/  IMAD.U32 R3, RZ, RZ, UR5 ;  /* 0x00000005ff037e24 */ /* 0x000fc8000f8e00ff */
[----:B------:R-:W-:-:S05]  /*07f0*/  IMAD.WIDE R2, R9, 0x4, R2 ;  /* 0x0000000409027825 */ /* 0x000fca00078e0202 */
[----:B------:R-:W2:Y:S04]  /*0800*/  LDG.E R26, desc[UR6][R2.64+-0x20] ;  /* 0xffffe006021a7981 */ /* 0x000ea8000c1e1900 */
[----:B------:R-:W3:Y:S04]  /*0810*/  LDG.E R23, desc[UR6][R2.64+-0x1c] ;  /* 0xffffe40602177981 */ /* 0x000ee8000c1e1900 */
[----:B------:R-:W4:Y:S04]  /*0820*/  LDG.E R22, desc[UR6][R2.64+-0x18] ;  /* 0xffffe80602167981 */ /* 0x000f28000c1e1900 */
[----:B------:R-:W5:Y:S04]  /*0830*/  LDG.E R21, desc[UR6][R2.64+-0x14] ;  /* 0xffffec0602157981 */ /* 0x000f68000c1e1900 */
[----:B------:R-:W5:Y:S04]  /*0840*/  LDG.E R20, desc[UR6][R2.64+-0x10] ;  /* 0xfffff00602147981 */ /* 0x000f68000c1e1900 */
[----:B------:R-:W5:Y:S04]  /*0850*/  LDG.E R18, desc[UR6][R2.64+-0xc] ;  /* 0xfffff40602127981 */ /* 0x000f68000c1e1900 */
[----:B------:R-:W5:Y:S04]  /*0860*/  LDG.E R17, desc[UR6][R2.64+-0x8] ;  /* 0xfffff80602117981 */ /* 0x000f68000c1e1900 */
[----:B------:R-:W5:Y:S04]  /*0870*/  LDG.E R16, desc[UR6][R2.64+-0x4] ;  /* 0xfffffc0602107981 */ /* 0x000f68000c1e1900 */
[----:B------:R-:W5:Y:S04]  /*0880*/  LDG.E R15, desc[UR6][R2.64] ;  /* 0x00000006020f7981 */ /* 0x000f68000c1e1900 */
[----:B------:R-:W5:Y:S01]  /*0890*/  LDG.E R14, desc[UR6][R2.64+0x4] ;  /* 0x00000406020e7981 */ /* 0x000f62000c1e1900 */
[----:B--2---:R-:W-:-:S03]  /*08a0*/  FADD R26, R26, R19 ;  /* 0x000000131a1a7221 */ /* 0x004fc60000000000 */
[----:B------:R-:W2:Y:S01]  /*08b0*/  LDG.E R19, desc[UR6][R2.64+0x8] ;  /* 0x0000080602137981 */ /* 0x000ea2000c1e1900 */
[----:B---3--:R-:W-:-:S03]  /*08c0*/  FADD R27, R26, R23 ;  /* 0x000000171a1b7221 */ /* 0x008fc60000000000 */
[----:B------:R-:W3:Y:S01]  /*08d0*/  LDG.E R23, desc[UR6][R2.64+0xc] ;  /* 0x00000c0602177981 */ /* 0x000ee2000c1e1900 */
[----:B----4-:R-:W-:-:S03]  /*08e0*/  FADD R26, R27, R22 ;  /* 0x000000161b1a7221 */ /* 0x010fc60000000000 */
[----:B------:R-:W4:Y:S01]  /*08f0*/  LDG.E R22, desc[UR6][R2.64+0x10] ;  /* 0x0000100602167981 */ /* 0x000f22000c1e1900 */
[----:B-----5:R-:W-:-:S03]  /*0900*/  FADD R27, R26, R21 ;  /* 0x000000151a1b7221 */ /* 0x020fc60000000000 */
[----:B------:R-:W5:Y:S01]  /*0910*/  LDG.E R21, desc[UR6][R2.64+0x14] ;  /* 0x0000140602157981 */ /* 0x000f62000c1e1900 */
[----:B------:R-:W-:-:S03]  /*0920*/  FADD R27, R27, R20 ;  /* 0x000000141b1b7221 */ /* 0x000fc60000000000 */
[----:B------:R-:W5:Y:S04]  /*0930*/  LDG.E R20, desc[UR6][R2.64+0x18] ;  /* 0x0000180602147981 */ /* 0x000f68000c1e1900 */
[----:B------:R-:W5:Y:S01]  /*0940*/  LDG.E R26, desc[UR6][R2.64+0x1c] ;  /* 0x00001c06021a7981 */ /* 0x000f62000c1e1900 */
[----:B------:R-:W-:Y:S01]  /*0950*/  FADD R18, R27, R18 ;  /* 0x000000121b127221 */ /* 0x000fe20000000000 */
[----:B------:R-:W-:Y:S01]  /*0960*/  IADD3 R6, PT, PT, R6, 0x10, RZ ;  /* 0x0000001006067810 */ /* 0x000fe20007ffe0ff */
[----:B------:R-:W-:Y:S01]  /*0970*/  VIADD R13, R13, 0x10 ;  /* 0x000000100d0d7836 */ /* 0x000fe20000000000 */
[----:B------:R-:W-:Y:S01]  /*0980*/  IADD3 R9, PT, PT, R9, 0x10, RZ ;  /* 0x0000001009097810 */ /* 0x000fe20007ffe0ff */
[----:B------:R-:W-:Y:S01]  /*0990*/  FADD R17, R18, R17 ;  /* 0x0000001112117221 */ /* 0x000fe20000000000 */
[----:B------:R-:W-:-:S03]  /*09a0*/  ISETP.NE.AND P4, PT, R6, RZ, PT ;  /* 0x000000ff0600720c */ /* 0x000fc60003f85270 */
[----:B------:R-:W-:-:S04]  /*09b0*/  FADD R16, R17, R16 ;  /* 0x0000001011107221 */ /* 0x000fc80000000000 */
[----:B------:R-:W-:-:S04]  /*09c0*/  FADD R15, R16, R15 ;  /* 0x0000000f100f7221 */ /* 0x000fc80000000000 */
[----:B------:R-:W-:-:S04]  /*09d0*/  FADD R14, R15, R14 ;  /* 0x0000000e0f0e7221 */ /* 0x000fc80000000000 */
[----:B--2---:R-:W-:-:S04]  /*09e0*/  FADD R14, R14, R19 ;  /* 0x000000130e0e7221 */ /* 0x004fc80000000000 */
[----:B---3--:R-:W-:-:S04]  /*09f0*/  FADD R23, R14, R23 ;  /* 0x000000170e177221 */ /* 0x008fc80000000000 */
[----:B----4-:R-:W-:-:S04]  /*0a00*/  FADD R22, R23, R22 ;  /* 0x0000001617167221 */ /* 0x010fc80000000000 */
[----:B-----5:R-:W-:-:S04]  /*0a10*/  FADD R21, R22, R21 ;  /* 0x0000001516157221 */ /* 0x020fc80000000000 */
[----:B------:R-:W-:-:S04]  /*0a20*/  FADD R21, R21, R20 ;  /* 0x0000001415157221 */ /* 0x000fc80000000000 */
[----:B------:R-:W-:Y:S01]  /*0a30*/  FADD R19, R21, R26 ;  /* 0x0000001a15137221 */ /* 0x000fe20000000000 */
[----:B------:R-:W-:Y:S06]  /*0a40*/  @P4 BRA `(.L_x_3) ;  /* 0xfffffffc00604947 */ /* 0x000fec000383ffff */
.L_x_2:
[----:B------:R-:W-:Y:S05]  /*0a50*/  BSYNC.RECONVERGENT B1 ;  /* 0x0000000000017941 */ /* 0x000fea0003800200 */
.L_x_1:
[----:B------:R-:W-:Y:S04]  /*0a60*/  BSSY.RECONVERGENT B1, `(.L_x_4) ;  /* 0x000003b000017945 */ /* 0x000fe80003800200 */
[----:B------:R-:W-:Y:S05]  /*0a70*/  @!P5 BRA `(.L_x_5) ;  /* 0x0000000000e4d947 */ /* 0x000fea0003800000 */
[----:B------:R-:W-:Y:S01]  /*0a80*/  BSSY.RECONVERGENT B2, `(.L_x_6) ;  /* 0x0000018000027945 */ /* 0x000fe20003800200 */
[----:B------:R-:W-:-:S03]  /*0a90*/  ISETP.NE.AND P4, PT, R25, RZ, PT ;  /* 0x000000ff1900720c */ /* 0x000fc60003f85270 */
[----:B------:R-:W-:Y:S10]  /*0aa0*/  @!P2 BRA `(.L_x_7) ;  /* 0x000000000054a947 */ /* 0x000ff40003800000 */
[----:B------:R-:W0:Y:S01]  /*0ab0*/  LDC.64 R2, c[0x0][0x380] ;  /* 0x0000e000ff027b82 */ /* 0x000e220000000a00 */
[----:B------:R-:W1:Y:S02]  /*0ac0*/  LDCU UR8, c[0x0][0x394] ;  /* 0x00007280ff0877ac */ /* 0x000e640008000800 */
[----:B-1----:R-:W-:-:S04]  /*0ad0*/  IMAD R9, R12, UR8, R13 ;  /* 0x000000080c097c24 */ /* 0x002fc8000f8e020d */
[----:B0-----:R-:W-:-:S05]  /*0ae0*/  IMAD.WIDE R2, R9, 0x4, R2 ;  /* 0x0000000409027825 */ /* 0x001fca00078e0202 */
[----:B------:R-:W2:Y:S04]  /*0af0*/  LDG.E R6, desc[UR6][R2.64] ;  /* 0x0000000602067981 */ /* 0x000ea8000c1e1900 */
[----:B------:R-:W3:Y:S04]  /*0b00*/  LDG.E R9, desc[UR6][R2.64+0x4] ;  /* 0x0000040602097981 */ /* 0x000ee8000c1e1900 */
[----:B------:R-:W4:Y:S04]  /*0b10*/  LDG.E R15, desc[UR6][R2.64+0x8] ;  /* 0x00000806020f7981 */ /* 0x000f28000c1e1900 */
[----:B------:R-:W5:Y:S04]  /*0b20*/  LDG.E R17, desc[UR6][R2.64+0xc] ;  /* 0x00000c0602117981 */ /* 0x000f68000c1e1900 */
[----:B------:R-:W5:Y:S04]  /*0b30*/  LDG.E R21, desc[UR6][R2.64+0x10] ;  /* 0x0000100602157981 */ /* 0x000f68000c1e1900 */
[----:B------:R-:W5:Y:S04]  /*0b40*/  LDG.E R23, desc[UR6][R2.64+0x14] ;  /* 0x0000140602177981 */ /* 0x000f68000c1e1900 */
[----:B------:R-:W5:Y:S04]  /*0b50*/  LDG.E R27, desc[UR6][R2.64+0x18] ;  /* 0x00001806021b7981 */ /* 0x000f68000c1e1900 */
[----:B------:R-:W5:Y:S01]  /*0b60*/  LDG.E R29, desc[UR6][R2.64+0x1c] ;  /* 0x00001c06021d7981 */ /* 0x000f62000c1e1900 */
[----:B------:R-:W-:-:S02]  /*0b70*/  VIADD R13, R13, 0x8 ;  /* 0x000000080d0d7836 */ /* 0x000fc40000000000 */
[----:B--2---:R-:W-:-:S04]  /*0b80*/  FADD R6, R19, R6 ;  /* 0x0000000613067221 */ /* 0x004fc80000000000 */
[----:B---3--:R-:W-:-:S04]  /*0b90*/  FADD R6, R6, R9 ;  /* 0x0000000906067221 */ /* 0x008fc80000000000 */
[----:B----4-:R-:W-:-:S04]  /*0ba0*/  FADD R6, R6, R15 ;  /* 0x0000000f06067221 */ /* 0x010fc80000000000 */
[----:B-----5:R-:W-:-:S04]  /*0bb0*/  FADD R6, R6, R17 ;  /* 0x0000001106067221 */ /* 0x020fc80000000000 */
[----:B------:R-:W-:-:S04]  /*0bc0*/  FADD R6, R6, R21 ;  /* 0x0000001506067221 */ /* 0x000fc80000000000 */
[----:B------:R-:W-:-:S04]  /*0bd0*/  FADD R6, R6, R23 ;  /* 0x0000001706067221 */ /* 0x000fc80000000000 */
[----:B------:R-:W-:-:S04]  /*0be0*/  FADD R6, R6, R27 ;  /* 0x0000001b06067221 */ /* 0x000fc80000000000 */
[----:B------:R-:W-:-:S07]  /*0bf0*/  FADD R19, R6, R29 ;  /* 0x0000001d06137221 */ /* 0x000fce0000000000 */
.L_x_7:
[----:B------:R-:W-:Y:S05]  /*0c00*/  BSYNC.RECONVERGENT B2 ;  /* 0x0000000000027941 */ /* 0x000fea0003800200 */
.L_x_6:
        /* <DEDUP_REMOVED lines=11> */
[----:B------:R-:W5:Y:S01]  /*0cc0*/  LDG.E R17, desc[UR6][R2.64+0xc] ;  /* 0x00000c0602117981 */ /* 0x000f62000c1e1900 */
[----:B------:R-:W-:Y:S01]  /*0cd0*/  IADD3 R13, PT, PT, R13, 0x4, RZ ;  /* 0x000000040d0d7810 */ /* 0x000fe20007ffe0ff */
[----:B--2---:R-:W-:-:S04]  /*0ce0*/  FADD R6, R19, R6 ;  /* 0x0000000613067221 */ /* 0x004fc80000000000 */
[----:B---3--:R-:W-:-:S04]  /*0cf0*/  FADD R6, R6, R9 ;  /* 0x0000000906067221 */ /* 0x008fc80000000000 */
[----:B----4-:R-:W-:-:S04]  /*0d00*/  FADD R6, R6, R15 ;  /* 0x0000000f06067221 */ /* 0x010fc80000000000 */
[----:B-----5:R-:W-:-:S07]  /*0d10*/  FADD R19, R6, R17 ;  /* 0x0000001106137221 */ /* 0x020fce0000000000 */
.L_x_9:
[----:B------:R-:W-:Y:S05]  /*0d20*/  BSYNC.RECONVERGENT B2 ;  /* 0x0000000000027941 */ /* 0x000fea0003800200 */
.L_x_8:
[----:B------:R-:W-:Y:S05]  /*0d30*/  @!P4 BRA `(.L_x_5) ;  /* 0x000000000034c947 */ /* 0x000fea0003800000 */
[----:B------:R-:W0:Y:S01]  /*0d40*/  LDC.64 R2, c[0x0][0x380] ;  /* 0x0000e000ff027b82 */ /* 0x000e220000000a00 */
[----:B------:R-:W1:Y:S02]  /*0d50*/  LDCU UR8, c[0x0][0x394] ;  /* 0x00007280ff0877ac */ /* 0x000e640008000800 */
[----:B-1----:R-:W-:-:S04]  /*0d60*/  IMAD R9, R12, UR8, R13 ;  /* 0x000000080c097c24 */ /* 0x002fc8000f8e020d */
[----:B0-----:R-:W-:-:S05]  /*0d70*/  IMAD.WIDE R2, R9, 0x4, R2 ;  /* 0x0000000409027825 */ /* 0x001fca00078e0202 */
[----:B------:R-:W2:Y:S01]  /*0d80*/  LDG.E R6, desc[UR6][R2.64] ;  /* 0x0000000602067981 */ /* 0x000ea2000c1e1900 */
[----:B------:R-:W-:Y:S01]  /*0d90*/  ISETP.NE.AND P4, PT, R10, 0x1, PT ;  /* 0x000000010a00780c */ /* 0x000fe20003f85270 */
[----:B--2---:R-:W-:-:S12]  /*0da0*/  FADD R19, R19, R6 ;  /* 0x0000000613137221 */ /* 0x004fd80000000000 */
[----:B------:R-:W-:Y:S05]  /*0db0*/  @!P4 BRA `(.L_x_5) ;  /* 0x000000000014c947 */ /* 0x000fea0003800000 */
[----:B------:R-:W-:Y:S01]  /*0dc0*/  ISETP.NE.AND P4, PT, R10, 0x2, PT ;  /* 0x000000020a00780c */ /* 0x000fe20003f85270 */
[----:B------:R-:W2:-:S12]  /*0dd0*/  LDG.E R6, desc[UR6][R2.64+0x4] ;  /* 0x0000040602067981 */ /* 0x000e98000c1e1900 */
[----:B------:R-:W3:Y:S01]  /*0de0*/  @P4 LDG.E R12, desc[UR6][R2.64+0x8] ;  /* 0x00000806020c4981 */ /* 0x000ee2000c1e1900 */
[----:B--2---:R-:W-:-:S04]  /*0df0*/  FADD R19, R19, R6 ;  /* 0x0000000613137221 */ /* 0x004fc80000000000 */
[----:B---3--:R-:W-:-:S07]  /*0e00*/  @P4 FADD R19, R19, R12 ;  /* 0x0000000c13134221 */ /* 0x008fce0000000000 */
.L_x_5:
[----:B------:R-:W-:Y:S05]  /*0e10*/  BSYNC.RECONVERGENT B1 ;  /* 0x0000000000017941 */ /* 0x000fea0003800200 */
.L_x_4:
[----:B------:R-:W-:Y:S05]  /*0e20*/  @!P0 BRA `(.L_x_10) ;  /* 0xfffffff8003c8947 */ /* 0x000fea000383ffff */
[----:B------:R-:W-:Y:S05]  /*0e30*/  BSYNC.RECONVERGENT B0 ;  /* 0x0000000000007941 */ /* 0x000fea0003800200 */
.L_x_0:
[----:B------:R-:W-:Y:S01]  /*0e40*/  I2FP.F32.U32 R6, R0 ;  /* 0x0000000000067245 */ /* 0x000fe20000201000 */
[----:B------:R-:W-:Y:S03]  /*0e50*/  BSSY.RECONVERGENT B0, `(.L_x_11) ;  /* 0x000000c000007945 */ /* 0x000fe60003800200 */
[----:B------:R-:W0:Y:S08]  /*0e60*/  MUFU.RCP R3, R6 ;  /* 0x0000000600037308 */ /* 0x000e300000001000 */
[----:B------:R-:W1:Y:S01]  /*0e70*/  FCHK P0, R19, R6 ;  /* 0x0000000613007302 */ /* 0x000e620000000000 */
[----:B0-----:R-:W-:-:S04]  /*0e80*/  FFMA R0, -R6, R3, 1 ;  /* 0x3f80000006007423 */ /* 0x001fc80000000103 */
[----:B------:R-:W-:-:S04]  /*0e90*/  FFMA R0, R3, R0, R3 ;  /* 0x0000000003007223 */ /* 0x000fc80000000003 */
[----:B------:R-:W-:-:S04]  /*0ea0*/  FFMA R3, R0, R19, RZ ;  /* 0x0000001300037223 */ /* 0x000fc800000000ff */
[----:B------:R-:W-:-:S04]  /*0eb0*/  FFMA R2, -R6, R3, R19 ;  /* 0x0000000306027223 */ /* 0x000fc80000000113 */
[----:B------:R-:W-:Y:S01]  /*0ec0*/  FFMA R0, R0, R2, R3 ;  /* 0x0000000200007223 */ /* 0x000fe20000000003 */
[----:B-1----:R-:W-:Y:S06]  /*0ed0*/  @!P0 BRA `(.L_x_12) ;  /* 0x00000000000c8947 */ /* 0x002fec0003800000 */
[----:B------:R-:W-:Y:S01]  /*0ee0*/  IMAD.MOV.U32 R3, RZ, RZ, R19 ;  /* 0x000000ffff037224 */ /* 0x000fe200078e0013 */
[----:B------:R-:W-:-:S07]  /*0ef0*/  MOV R2, 0xf10 ;  /* 0x00000f1000027802 */ /* 0x000fce0000000f00 */
[----:B------:R-:W-:Y:S05]  /*0f00*/  CALL.REL.NOINC `($__internal_0_$__cuda_sm3x_div_rn_noftz_f32_slowpath) ;  /* 0x00000000003c7944 */ /* 0x000fea0003c00000 */
.L_x_12:
[----:B------:R-:W-:Y:S05]  /*0f10*/  BSYNC.RECONVERGENT B0 ;  /* 0x0000000000007941 */ /* 0x000fea0003800200 */
.L_x_11:
[----:B------:R-:W0:Y:S02]  /*0f20*/  LDCU UR4, c[0x0][0x39c] ;  /* 0x00007380ff0477ac */ /* 0x000e240008000800 */
[----:B0-----:R-:W-:-:S13]  /*0f30*/  FSETP.GTU.AND P0, PT, R0, UR4, PT ;  /* 0x0000000400007c0b */ /* 0x001fda000bf0c000 */
[----:B------:R-:W0:Y:S08]  /*0f40*/  @!P0 LDC.64 R2, c[0x0][0x388] ;  /* 0x0000e200ff028b82 */ /* 0x000e300000000a00 */
[----:B------:R-:W1:Y:S01]  /*0f50*/  @!P0 LDC R5, c[0x0][0x3a0] ;  /* 0x0000e800ff058b82 */ /* 0x000e620000000800 */
[----:B0-----:R-:W-:-:S05]  /*0f60*/  @!P0 IMAD.WIDE R2, R4, 0x4, R2 ;  /* 0x0000000404028825 */ /* 0x001fca00078e0202 */
[----:B-1----:R0:W-:Y:S01]  /*0f70*/  @!P0 STG.E desc[UR6][R2.64], R5 ;  /* 0x0000000502008986 */ /* 0x0021e2000c101906 */
[----:B------:R-:W-:Y:S05]  /*0f80*/  @!P0 EXIT ;  /* 0x000000000000894d */ /* 0x000fea0003800000 */
[----:B0-----:R-:W0:Y:S01]  /*0f90*/  LDC.64 R2, c[0x0][0x388] ;  /* 0x0000e200ff027b82 */ /* 0x001e220000000a00 */
[----:B------:R-:W1:Y:S02]  /*0fa0*/  LDCU UR4, c[0x0][0x3a0] ;  /* 0x00007400ff0477ac */ /* 0x000e640008000800 */
[----:B-1----:R-:W-:-:S04]  /*0fb0*/  ISETP.NE.AND P0, PT, RZ, UR4, PT ;  /* 0x00000004ff007c0c */ /* 0x002fc8000bf05270 */
[----:B------:R-:W-:Y:S01]  /*0fc0*/  SEL R5, RZ, 0x1, P0 ;  /* 0x00000001ff057807 */ /* 0x000fe20000000000 */
[----:B0-----:R-:W-:-:S05]  /*0fd0*/  IMAD.WIDE R2, R4, 0x4, R2 ;  /* 0x0000000404027825 */ /* 0x001fca00078e0202 */
[----:B------:R-:W-:Y:S01]  /*0fe0*/  STG.E desc[UR6][R2.64], R5 ;  /* 0x0000000502007986 */ /* 0x000fe2000c101906 */
[----:B------:R-:W-:Y:S05]  /*0ff0*/  EXIT ;  /* 0x000000000000794d */ /* 0x000fea0003800000 */
        .weak           $__internal_0_$__cuda_sm3x_div_rn_noftz_f32_slowpath
        .type           $__internal_0_$__cuda_sm3x_div_rn_noftz_f32_slowpath,@function
        .size           $__internal_0_$__cuda_sm3x_div_rn_noftz_f32_slowpath,(.L_x_25 - $__internal_0_$__cuda_sm3x_div_rn_noftz_f32_slowpath)
$__internal_0_$__cuda_sm3x_div_rn_noftz_f32_slowpath:
[----:B------:R-:W-:Y:S01]  /*1000*/  SHF.R.U32.HI R5, RZ, 0x17, R6 ;  /* 0x00000017ff057819 */ /* 0x000fe20000011606 */
[----:B------:R-:W-:Y:S01]  /*1010*/  BSSY.RECONVERGENT B1, `(.L_x_13) ;  /* 0x0000063000017945 */ /* 0x000fe20003800200 */
[----:B------:R-:W-:Y:S02]  /*1020*/  SHF.R.U32.HI R0, RZ, 0x17, R3 ;  /* 0x00000017ff007819 */ /* 0x000fe40000011603 */
[----:B------:R-:W-:Y:S02]  /*1030*/  LOP3.LUT R5, R5, 0xff, RZ, 0xc0, !PT ;  /* 0x000000ff05057812 */ /* 0x000fe400078ec0ff */
[----:B------:R-:W-:Y:S02]  /*1040*/  LOP3.LUT R10, R0, 0xff, RZ, 0xc0, !PT ;  /* 0x000000ff000a7812 */ /* 0x000fe400078ec0ff */
[----:B------:R-:W-:-:S03]  /*1050*/  IADD3 R8, PT, PT, R5, -0x1, RZ ;  /* 0xffffffff05087810 */ /* 0x000fc60007ffe0ff */
[----:B------:R-:W-:Y:S01]  /*1060*/  VIADD R9, R10, 0xffffffff ;  /* 0xffffffff0a097836 */ /* 0x000fe20000000000 */
[----:B------:R-:W-:-:S04]  /*1070*/  ISETP.GT.U32.AND P0, PT, R8, 0xfd, PT ;  /* 0x000000fd0800780c */ /* 0x000fc80003f04070 */
[----:B------:R-:W-:-:S13]  /*1080*/  ISETP.GT.U32.OR P0, PT, R9, 0xfd, P0 ;  /* 0x000000fd0900780c */ /* 0x000fda0000704470 */
[----:B------:R-:W-:Y:S01]  /*1090*/  @!P0 MOV R7, RZ ;  /* 0x000000ff00078202 */ /* 0x000fe20000000f00 */
[----:B------:R-:W-:Y:S06]  /*10a0*/  @!P0 BRA `(.L_x_14) ;  /* 0x0000000000608947 */ /* 0x000fec0003800000 */
[----:B------:R-:W-:Y:S01]  /*10b0*/  FSETP.GTU.FTZ.AND P0, PT, |R3|, +INF , PT ;  /* 0x7f8000000300780b */ /* 0x000fe20003f1c200 */
[----:B------:R-:W-:Y:S01]  /*10c0*/  IMAD.MOV.U32 R0, RZ, RZ, R6 ;  /* 0x000000ffff007224 */ /* 0x000fe200078e0006 */
[----:B------:R-:W-:-:S04]  /*10d0*/  FSETP.GTU.FTZ.AND P1, PT, |R6|, +INF , PT ;  /* 0x7f8000000600780b */ /* 0x000fc80003f3c200 */
[----:B------:R-:W-:-:S13]  /*10e0*/  PLOP3.LUT P0, PT, P0, P1, PT, 0xf8, 0x8f ;  /* 0x00000000008f781c */ /* 0x000fda0000703f70 */
[----:B------:R-:W-:Y:S05]  /*10f0*/  @P0 BRA `(.L_x_15) ;  /* 0x00000004004c0947 */ /* 0x000fea0003800000 */
[----:B------:R-:W-:-:S13]  /*1100*/  LOP3.LUT P0, RZ, R6, 0x7fffffff, R3, 0xc8, !PT ;  /* 0x7fffffff06ff7812 */ /* 0x000fda000780c803 */
[----:B------:R-:W-:Y:S05]  /*1110*/  @!P0 BRA `(.L_x_16) ;  /* 0x00000004003c8947 */ /* 0x000fea0003800000 */
[C---:B------:R-:W-:Y:S02]  /*1120*/  FSETP.NEU.FTZ.AND P1, PT, |R3|.reuse, +INF , PT ;  /* 0x7f8000000300780b */ /* 0x040fe40003f3d200 */
[----:B------:R-:W-:Y:S02]  /*1130*/  FSETP.NEU.FTZ.AND P0, PT, |R0|, +INF , PT ;  /* 0x7f8000000000780b */ /* 0x000fe40003f1d200 */
[----:B------:R-:W-:-:S11]  /*1140*/  FSETP.NEU.FTZ.AND P2, PT, |R3|, +INF , PT ;  /* 0x7f8000000300780b */ /* 0x000fd60003f5d200 */
[----:B------:R-:W-:Y:S05]  /*1150*/  @!P0 BRA !P1, `(.L_x_16) ;  /* 0x00000004002c8947 */ /* 0x000fea0004800000 */
[----:B------:R-:W-:-:S04]  /*1160*/  LOP3.LUT P1, RZ, R3, 0x7fffffff, RZ, 0xc0, !PT ;  /* 0x7fffffff03ff7812 */ /* 0x000fc8000782c0ff */
[----:B------:R-:W-:-:S13]  /*1170*/  PLOP3.LUT P0, PT, P0, P1, PT, 0x2f, 0xf2 ;  /* 0x0000000000f2781c */ /* 0x000fda0000702577 */
[----:B------:R-:W-:Y:S05]  /*1180*/  @P0 BRA `(.L_x_17) ;  /* 0x0000000400180947 */ /* 0x000fea0003800000 */
[----:B------:R-:W-:-:S04]  /*1190*/  LOP3.LUT P0, RZ, R6, 0x7fffffff, RZ, 0xc0, !PT ;  /* 0x7fffffff06ff7812 */ /* 0x000fc8000780c0ff */
[----:B------:R-:W-:-:S13]  /*11a0*/  PLOP3.LUT P0, PT, P2, P0, PT, 0x2f, 0xf2 ;  /* 0x0000000000f2781c */ /* 0x000fda0001700577 */
[----:B------:R-:W-:Y:S05]  /*11b0*/  @P0 BRA `(.L_x_18) ;  /* 0x0000000400000947 */ /* 0x000fea0003800000 */
[----:B------:R-:W-:Y:S02]  /*11c0*/  ISETP.GE.AND P0, PT, R9, RZ, PT ;  /* 0x000000ff0900720c */ /* 0x000fe40003f06270 */
[----:B------:R-:W-:-:S11]  /*11d0*/  ISETP.GE.AND P1, PT, R8, RZ, PT ;  /* 0x000000ff0800720c */ /* 0x000fd60003f26270 */
[----:B------:R-:W-:Y:S01]  /*11e0*/  @P0 MOV R7, RZ ;  /* 0x000000ff00070202 */ /* 0x000fe20000000f00 */
[----:B------:R-:W-:Y:S02]  /*11f0*/  @!P0 IMAD.MOV.U32 R7, RZ, RZ, -0x40 ;  /* 0xffffffc0ff078424 */ /* 0x000fe400078e00ff */
[----:B------:R-:W-:Y:S01]  /*1200*/  @!P0 FFMA R3, R3, 1.84467440737095516160e+19, RZ ;  /* 0x5f80000003038823 */ /* 0x000fe200000000ff */
[----:B------:R-:W-:Y:S02]  /*1210*/  @!P1 FFMA R6, R0, 1.84467440737095516160e+19, RZ ;  /* 0x5f80000000069823 */ /* 0x000fe400000000ff */
[----:B------:R-:W-:-:S07]  /*1220*/  @!P1 IADD3 R7, PT, PT, R7, 0x40, RZ ;  /* 0x0000004007079810 */ /* 0x000fce0007ffe0ff */
.L_x_14:
[----:B------:R-:W-:Y:S01]  /*1230*/  LEA R9, R5, 0xc0800000, 0x17 ;  /* 0xc080000005097811 */ /* 0x000fe200078eb8ff */
[----:B------:R-:W-:Y:S04]  /*1240*/  BSSY.RECONVERGENT B2, `(.L_x_19) ;  /* 0x0000036000027945 */ /* 0x000fe80003800200 */
[----:B------:R-:W-:Y:S01]  /*1250*/  IMAD.IADD R9, R6, 0x1, -R9 ;  /* 0x0000000106097824 */ /* 0x000fe200078e0a09 */
[----:B------:R-:W-:-:S03]  /*1260*/  IADD3 R6, PT, PT, R10, -0x7f, RZ ;  /* 0xffffff810a067810 */ /* 0x000fc60007ffe0ff */
[----:B------:R-:W0:Y:S01]  /*1270*/  MUFU.RCP R8, R9 ;  /* 0x0000000900087308 */ /* 0x000e220000001000 */
[----:B------:R-:W-:Y:S01]  /*1280*/  FADD.FTZ R11, -R9, -RZ ;  /* 0x800000ff090b7221 */ /* 0x000fe20000010100 */
[C---:B------:R-:W-:Y:S01]  /*1290*/  IMAD R0, R6.reuse, -0x800000, R3 ;  /* 0xff80000006007824 */ /* 0x040fe200078e0203 */
[----:B------:R-:W-:-:S05]  /*12a0*/  IADD3 R6, PT, PT, R6, 0x7f, -R5 ;  /* 0x0000007f06067810 */ /* 0x000fca0007ffe805 */
[----:B------:R-:W-:Y:S02]  /*12b0*/  IMAD.IADD R6, R6, 0x1, R7 ;  /* 0x0000000106067824 */ /* 0x000fe400078e0207 */
[----:B0-----:R-:W-:-:S04]  /*12c0*/  FFMA R13, R8, R11, 1 ;  /* 0x3f800000080d7423 */ /* 0x001fc8000000000b */
[----:B------:R-:W-:-:S04]  /*12d0*/  FFMA R10, R8, R13, R8 ;  /* 0x0000000d080a7223 */ /* 0x000fc80000000008 */
[----:B------:R-:W-:-:S04]  /*12e0*/  FFMA R3, R0, R10, RZ ;  /* 0x0000000a00037223 */ /* 0x000fc800000000ff */
[----:B------:R-:W-:-:S04]  /*12f0*/  FFMA R8, R11, R3, R0 ;  /* 0x000000030b087223 */ /* 0x000fc80000000000 */
[----:B------:R-:W-:-:S04]  /*1300*/  FFMA R13, R10, R8, R3 ;  /* 0x000000080a0d7223 */ /* 0x000fc80000000003 */
[----:B------:R-:W-:-:S04]  /*1310*/  FFMA R8, R11, R13, R0 ;  /* 0x0000000d0b087223 */ /* 0x000fc80000000000 */
[----:B------:R-:W-:-:S05]  /*1320*/  FFMA R0, R10, R8, R13 ;  /* 0x000000080a007223 */ /* 0x000fca000000000d */
[----:B------:R-:W-:-:S04]  /*1330*/  SHF.R.U32.HI R3, RZ, 0x17, R0 ;  /* 0x00000017ff037819 */ /* 0x000fc80000011600 */
[----:B------:R-:W-:-:S04]  /*1340*/  LOP3.LUT R3, R3, 0xff, RZ, 0xc0, !PT ;  /* 0x000000ff03037812 */ /* 0x000fc800078ec0ff */
[----:B------:R-:W-:-:S05]  /*1350*/  IADD3 R7, PT, PT, R3, R6, RZ ;  /* 0x0000000603077210 */ /* 0x000fca0007ffe0ff */
[----:B------:R-:W-:-:S05]  /*1360*/  VIADD R3, R7, 0xffffffff ;  /* 0xffffffff07037836 */ /* 0x000fca0000000000 */
[----:B------:R-:W-:-:S13]  /*1370*/  ISETP.GE.U32.AND P0, PT, R3, 0xfe, PT ;  /* 0x000000fe0300780c */ /* 0x000fda0003f06070 */
[----:B------:R-:W-:Y:S05]  /*1380*/  @!P0 BRA `(.L_x_20) ;  /* 0x0000000000808947 */ /* 0x000fea0003800000 */
[----:B------:R-:W-:-:S13]  /*1390*/  ISETP.GT.AND P0, PT, R7, 0xfe, PT ;  /* 0x000000fe0700780c */ /* 0x000fda0003f04270 */
[----:B------:R-:W-:Y:S05]  /*13a0*/  @P0 BRA `(.L_x_21) ;  /* 0x00000000006c0947 */ /* 0x000fea0003800000 */
[----:B------:R-:W-:-:S13]  /*13b0*/  ISETP.GE.AND P0, PT, R7, 0x1, PT ;  /* 0x000000010700780c */ /* 0x000fda0003f06270 */
[----:B------:R-:W-:Y:S05]  /*13c0*/  @P0 BRA `(.L_x_22) ;  /* 0x0000000000740947 */ /* 0x000fea0003800000 */
[----:B------:R-:W-:Y:S02]  /*13d0*/  ISETP.GE.AND P0, PT, R7, -0x18, PT ;  /* 0xffffffe80700780c */ /* 0x000fe40003f06270 */
[----:B------:R-:W-:-:S11]  /*13e0*/  LOP3.LUT R0, R0, 0x80000000, RZ, 0xc0, !PT ;  /* 0x8000000000007812 */ /* 0x000fd600078ec0ff */
[----:B------:R-:W-:Y:S05]  /*13f0*/  @!P0 BRA `(.L_x_22) ;  /* 0x0000000000688947 */ /* 0x000fea0003800000 */
[CCC-:B------:R-:W-:Y:S01]  /*1400*/  FFMA.RZ R3, R10.reuse, R8.reuse, R13.reuse ;  /* 0x000000080a037223 */ /* 0x1c0fe2000000c00d */
[CCC-:B------:R-:W-:Y:S01]  /*1410*/  FFMA.RM R6, R10.reuse, R8.reuse, R13.reuse ;  /* 0x000000080a067223 */ /* 0x1c0fe2000000400d */
[C---:B------:R-:W-:Y:S02]  /*1420*/  ISETP.NE.AND P2, PT, R7.reuse, RZ, PT ;  /* 0x000000ff0700720c */ /* 0x040fe40003f45270 */
[----:B------:R-:W-:Y:S02]  /*1430*/  ISETP.NE.AND P1, PT, R7, RZ, PT ;  /* 0x000000ff0700720c */ /* 0x000fe40003f25270 */
[----:B------:R-:W-:Y:S01]  /*1440*/  LOP3.LUT R5, R3, 0x7fffff, RZ, 0xc0, !PT ;  /* 0x007fffff03057812 */ /* 0x000fe200078ec0ff */
[----:B------:R-:W-:Y:S01]  /*1450*/  FFMA.RP R3, R10, R8, R13 ;  /* 0x000000080a037223 */ /* 0x000fe2000000800d */
[----:B------:R-:W-:Y:S01]  /*1460*/  IADD3 R8, PT, PT, R7, 0x20, RZ ;  /* 0x0000002007087810 */ /* 0x000fe20007ffe0ff */
[----:B------:R-:W-:Y:S01]  /*1470*/  IMAD.MOV R7, RZ, RZ, -R7 ;  /* 0x000000ffff077224 */ /* 0x000fe200078e0a07 */
[----:B------:R-:W-:-:S02]  /*1480*/  LOP3.LUT R5, R5, 0x800000, RZ, 0xfc, !PT ;  /* 0x0080000005057812 */ /* 0x000fc400078efcff */
[----:B------:R-:W-:Y:S02]  /*1490*/  FSETP.NEU.FTZ.AND P0, PT, R3, R6, PT ;  /* 0x000000060300720b */ /* 0x000fe40003f1d000 */
[----:B------:R-:W-:Y:S02]  /*14a0*/  SHF.L.U32 R8, R5, R8, RZ ;  /* 0x0000000805087219 */ /* 0x000fe400000006ff */
[----:B------:R-:W-:Y:S02]  /*14b0*/  SEL R6, R7, RZ, P2 ;  /* 0x000000ff07067207 */ /* 0x000fe40001000000 */
[----:B------:R-:W-:Y:S02]  /*14c0*/  ISETP.NE.AND P1, PT, R8, RZ, P1 ;  /* 0x000000ff0800720c */ /* 0x000fe40000f25270 */
[----:B------:R-:W-:Y:S02]  /*14d0*/  SHF.R.U32.HI R6, RZ, R6, R5 ;  /* 0x00000006ff067219 */ /* 0x000fe40000011605 */
[----:B------:R-:W-:-:S02]  /*14e0*/  PLOP3.LUT P0, PT, P0, P1, PT, 0xf8, 0x8f ;  /* 0x00000000008f781c */ /* 0x000fc40000703f70 */
[----:B------:R-:W-:Y:S02]  /*14f0*/  SHF.R.U32.HI R8, RZ, 0x1, R6 ;  /* 0x00000001ff087819 */ /* 0x000fe40000011606 */
[----:B------:R-:W-:-:S04]  /*1500*/  SEL R3, RZ, 0x1, !P0 ;  /* 0x00000001ff037807 */ /* 0x000fc80004000000 */
[----:B------:R-:W-:-:S04]  /*1510*/  LOP3.LUT R3, R3, 0x1, R8, 0xf8, !PT ;  /* 0x0000000103037812 */ /* 0x000fc800078ef808 */
[----:B------:R-:W-:-:S04]  /*1520*/  LOP3.LUT R3, R3, R6, RZ, 0xc0, !PT ;  /* 0x0000000603037212 */ /* 0x000fc800078ec0ff */
[----:B------:R-:W-:-:S04]  /*1530*/  IADD3 R3, PT, PT, R8, R3, RZ ;  /* 0x0000000308037210 */ /* 0x000fc80007ffe0ff */
[----:B------:R-:W-:Y:S01]  /*1540*/  LOP3.LUT R0, R3, R0, RZ, 0xfc, !PT ;  /* 0x0000000003007212 */ /* 0x000fe200078efcff */
[----:B------:R-:W-:Y:S06]  /*1550*/  BRA `(.L_x_22) ;  /* 0x0000000000107947 */ /* 0x000fec0003800000 */
.L_x_21:
[----:B------:R-:W-:-:S04]  /*1560*/  LOP3.LUT R0, R0, 0x80000000, RZ, 0xc0, !PT ;  /* 0x8000000000007812 */ /* 0x000fc800078ec0ff */
[----:B------:R-:W-:Y:S01]  /*1570*/  LOP3.LUT R0, R0, 0x7f800000, RZ, 0xfc, !PT ;  /* 0x7f80000000007812 */ /* 0x000fe200078efcff */
[----:B------:R-:W-:Y:S06]  /*1580*/  BRA `(.L_x_22) ;  /* 0x0000000000047947 */ /* 0x000fec0003800000 */
.L_x_20:
[----:B------:R-:W-:-:S07]  /*1590*/  IMAD R0, R6, 0x800000, R0 ;  /* 0x0080000006007824 */ /* 0x000fce00078e0200 */
.L_x_22:
[----:B------:R-:W-:Y:S05]  /*15a0*/  BSYNC.RECONVERGENT B2 ;  /* 0x0000000000027941 */ /* 0x000fea0003800200 */
.L_x_19:
[----:B------:R-:W-:Y:S05]  /*15b0*/  BRA `(.L_x_23) ;  /* 0x0000000000207947 */ /* 0x000fea0003800000 */
.L_x_18:
[----:B------:R-:W-:-:S04]  /*15c0*/  LOP3.LUT R0, R6, 0x80000000, R3, 0x48, !PT ;  /* 0x8000000006007812 */ /* 0x000fc800078e4803 */
[----:B------:R-:W-:Y:S01]  /*15d0*/  LOP3.LUT R0, R0, 0x7f800000, RZ, 0xfc, !PT ;  /* 0x7f80000000007812 */ /* 0x000fe200078efcff */
[----:B------:R-:W-:Y:S06]  /*15e0*/  BRA `(.L_x_23) ;  /* 0x0000000000147947 */ /* 0x000fec0003800000 */
.L_x_17:
[----:B------:R-:W-:Y:S01]  /*15f0*/  LOP3.LUT R0, R6, 0x80000000, R3, 0x48, !PT ;  /* 0x8000000006007812 */ /* 0x000fe200078e4803 */
[----:B------:R-:W-:Y:S06]  /*1600*/  BRA `(.L_x_23) ;  /* 0x00000000000c7947 */ /* 0x000fec0003800000 */
.L_x_16:
[----:B------:R-:W0:Y:S01]  /*1610*/  MUFU.RSQ R0, -QNAN ;  /* 0xffc0000000007908 */ /* 0x000e220000001400 */
[----:B------:R-:W-:Y:S05]  /*1620*/  BRA `(.L_x_23) ;  /* 0x0000000000047947 */ /* 0x000fea0003800000 */
.L_x_15:
[----:B------:R-:W-:-:S07]  /*1630*/  FADD.FTZ R0, R3, R0 ;  /* 0x0000000003007221 */ /* 0x000fce0000010000 */
.L_x_23:
[----:B------:R-:W-:Y:S05]  /*1640*/  BSYNC.RECONVERGENT B1 ;  /* 0x0000000000017941 */ /* 0x000fea0003800200 */
.L_x_13:
[----:B------:R-:W-:-:S04]  /*1650*/  HFMA2 R3, -RZ, RZ, 0, 0 ;  /* 0x00000000ff037431 */ /* 0x000fc800000001ff */
[----:B0-----:R-:W-:Y:S05]  /*1660*/  RET.REL.NODEC R2 `(scaleThresh) ;  /* 0xffffffe802647950 */ /* 0x001fea0003c3ffff */
.L_x_24:
[----:B------:R-:W-:-:S00]  /*1670*/  BRA `(.L_x_24) ;  /* 0xfffffffc00fc7947 */ /* 0x000fc0000383ffff */
[----:B------:R-:W-:-:S00]  /*1680*/  NOP ;  /* 0x0000000000007918 */ /* 0x000fc00000000000 */
[----:B------:R-:W-:-:S00]  /*1690*/  NOP ;  /* 0x0000000000007918 */ /* 0x000fc00000000000 */
[----:B------:R-:W-:-:S00]  /*16a0*/  NOP ;  /* 0x0000000000007918 */ /* 0x000fc00000000000 */
[----:B------:R-:W-:-:S00]  /*16b0*/  NOP ;  /* 0x0000000000007918 */ /* 0x000fc00000000000 */
[----:B------:R-:W-:-:S00]  /*16c0*/  NOP ;  /* 0x0000000000007918 */ /* 0x000fc00000000000 */
[----:B------:R-:W-:-:S00]  /*16d0*/  NOP ;  /* 0x0000000000007918 */ /* 0x000fc00000000000 */
[----:B------:R-:W-:-:S00]  /*16e0*/  NOP ;  /* 0x0000000000007918 */ /* 0x000fc00000000000 */
[----:B------:R-:W-:-:S00]  /*16f0*/  NOP ;  /* 0x0000000000007918 */ /* 0x000fc00000000000 */
.L_x_25:


//--------------------- .nv.shared.reserved.0     --------------------------
	.section	.nv.shared.reserved.0,"aw",@nobits
	.weak		__nv_reservedSMEM_offset_0_alias
	.size		__nv_reservedSMEM_offset_0_alias, 0, 64
	.other		__nv_reservedSMEM_offset_0_alias,@"STO_CUDA_RESERVED_SHARED STV_DEFAULT"
__nv_reservedSMEM_offset_0_alias:
	.zero		0
	.zero		64


//--------------------- .nv.constant0.scaleThresh --------------------------
	.section	.nv.constant0.scaleThresh,"a",@progbits
	.sectionflags	@""
	.align	4
.nv.constant0.scaleThresh:
	.zero		932


//--------------------- SYMBOLS --------------------------

	.type		.nv.reservedSmem.offset0,@object
	.size		.nv.reservedSmem.offset0,0x4
